//
// Generated by NVIDIA NVVM Compiler
//
// Compiler Build ID: CL-36424714
// Cuda compilation tools, release 13.0, V13.0.88
// Based on NVVM 20.0.0
//

.version 9.0
.target sm_100
.address_size 64

	// .globl	_Z6updateiiPfS_
.func  (.param .align 16 .b8 func_retval0[16]) __internal_trig_reduction_slowpathd
(
	.param .b64 __internal_trig_reduction_slowpathd_param_0
)
;
.global .align 8 .b8 __cudart_i2opi_d[144] = {8, 93, 141, 31, 177, 95, 251, 107, 234, 146, 82, 138, 247, 57, 7, 61, 123, 241, 229, 235, 199, 186, 39, 117, 45, 234, 95, 158, 102, 63, 70, 79, 183, 9, 203, 39, 207, 126, 54, 109, 31, 109, 10, 90, 139, 17, 47, 239, 15, 152, 5, 222, 255, 151, 248, 31, 59, 40, 249, 189, 139, 95, 132, 156, 244, 57, 83, 131, 57, 214, 145, 57, 65, 126, 95, 180, 38, 112, 156, 233, 132, 68, 187, 46, 245, 53, 130, 232, 62, 167, 41, 177, 28, 235, 29, 254, 28, 146, 209, 9, 234, 46, 73, 6, 224, 210, 77, 66, 58, 110, 36, 183, 97, 197, 187, 222, 171, 99, 81, 254, 65, 144, 67, 60, 153, 149, 98, 219, 192, 221, 52, 245, 209, 87, 39, 252, 41, 21, 68, 78, 110, 131, 249, 162};
.global .align 16 .b8 __cudart_sin_cos_coeffs[128] = {70, 210, 176, 44, 241, 229, 90, 190, 146, 227, 172, 105, 227, 29, 199, 62, 161, 98, 219, 25, 160, 1, 42, 191, 24, 8, 17, 17, 17, 17, 129, 63, 84, 85, 85, 85, 85, 85, 197, 191, 0, 0, 0, 0, 0, 0, 0, 0, 0, 0, 0, 0, 0, 0, 0, 0, 100, 129, 253, 32, 131, 255, 168, 189, 40, 133, 239, 193, 167, 238, 33, 62, 217, 230, 6, 142, 79, 126, 146, 190, 233, 188, 221, 25, 160, 1, 250, 62, 71, 93, 193, 22, 108, 193, 86, 191, 81, 85, 85, 85, 85, 85, 165, 63, 0, 0, 0, 0, 0, 0, 224, 191, 0, 0, 0, 0, 0, 0, 240, 63};

.visible .entry _Z6updateiiPfS_(
	.param .u32 _Z6updateiiPfS__param_0,
	.param .u32 _Z6updateiiPfS__param_1,
	.param .u64 .ptr .align 1 _Z6updateiiPfS__param_2,
	.param .u64 .ptr .align 1 _Z6updateiiPfS__param_3
)
{
	.reg .pred 	%p<6>;
	.reg .b32 	%r<19>;
	.reg .b32 	%f<13>;
	.reg .b64 	%rd<13>;
	.reg .b64 	%fd<6>;

	ld.param.u32 	%r3, [_Z6updateiiPfS__param_0];
	ld.param.u32 	%r5, [_Z6updateiiPfS__param_1];
	ld.param.u64 	%rd1, [_Z6updateiiPfS__param_2];
	ld.param.u64 	%rd2, [_Z6updateiiPfS__param_3];
	mov.u32 	%r6, %ctaid.x;
	mov.u32 	%r7, %ntid.x;
	mov.u32 	%r8, %tid.x;
	mad.lo.s32 	%r1, %r6, %r7, %r8;
	div.s32 	%r9, %r1, %r5;
	mul.lo.s32 	%r11, %r9, %r5;
	sub.s32 	%r12, %r1, %r11;
	add.s32 	%r14, %r3, -1;
	setp.ge.s32 	%p1, %r9, %r14;
	min.s32 	%r15, %r9, %r12;
	setp.lt.s32 	%p2, %r15, 1;
	add.s32 	%r16, %r5, -1;
	setp.ge.s32 	%p3, %r12, %r16;
	or.pred  	%p4, %p1, %p3;
	or.pred  	%p5, %p4, %p2;
	@%p5 bra 	$L__BB0_2;
	cvta.to.global.u64 	%rd3, %rd2;
	cvta.to.global.u64 	%rd4, %rd1;
	sub.s32 	%r17, %r1, %r5;
	mul.wide.s32 	%rd5, %r17, 4;
	add.s64 	%rd6, %rd3, %rd5;
	ld.global.f32 	%f1, [%rd6];
	add.s32 	%r18, %r5, %r1;
	mul.wide.s32 	%rd7, %r18, 4;
	add.s64 	%rd8, %rd3, %rd7;
	ld.global.f32 	%f2, [%rd8];
	add.f32 	%f3, %f1, %f2;
	mul.wide.s32 	%rd9, %r5, 4;
	add.s64 	%rd10, %rd6, %rd9;
	ld.global.f32 	%f4, [%rd10+-4];
	add.f32 	%f5, %f3, %f4;
	ld.global.f32 	%f6, [%rd10+4];
	add.f32 	%f7, %f5, %f6;
	ld.global.f32 	%f8, [%rd10];
	fma.rn.f32 	%f9, %f8, 0fC0800000, %f7;
	cvt.f64.f32 	%fd1, %f9;
	add.f32 	%f10, %f8, %f8;
	cvt.f64.f32 	%fd2, %f10;
	fma.rn.f64 	%fd3, %fd1, 0d3FD0000000000000, %fd2;
	mul.wide.s32 	%rd11, %r1, 4;
	add.s64 	%rd12, %rd4, %rd11;
	ld.global.f32 	%f11, [%rd12];
	cvt.f64.f32 	%fd4, %f11;
	sub.f64 	%fd5, %fd3, %fd4;
	cvt.rn.f32.f64 	%f12, %fd5;
	st.global.f32 	[%rd12], %f12;
$L__BB0_2:
	ret;

}
	// .globl	_Z10update_srciiiPf
.visible .entry _Z10update_srciiiPf(
	.param .u32 _Z10update_srciiiPf_param_0,
	.param .u32 _Z10update_srciiiPf_param_1,
	.param .u32 _Z10update_srciiiPf_param_2,
	.param .u64 .ptr .align 1 _Z10update_srciiiPf_param_3
)
{
	.reg .pred 	%p<5>;
	.reg .b32 	%r<20>;
	.reg .b32 	%f<2>;
	.reg .b64 	%rd<9>;
	.reg .b64 	%fd<35>;

	ld.param.u32 	%r4, [_Z10update_srciiiPf_param_0];
	ld.param.u32 	%r5, [_Z10update_srciiiPf_param_1];
	ld.param.u32 	%r6, [_Z10update_srciiiPf_param_2];
	ld.param.u64 	%rd1, [_Z10update_srciiiPf_param_3];
	cvt.rn.f64.s32 	%fd7, %r6;
	mul.f64 	%fd1, %fd7, 0d3FB999999999999A;
	abs.f64 	%fd2, %fd1;
	setp.neu.f64 	%p1, %fd2, 0d7FF0000000000000;
	@%p1 bra 	$L__BB1_2;
	mov.f64 	%fd13, 0d0000000000000000;
	mul.rn.f64 	%fd34, %fd1, %fd13;
	mov.b32 	%r19, 0;
	bra.uni 	$L__BB1_4;
$L__BB1_2:
	mul.f64 	%fd8, %fd1, 0d3FE45F306DC9C883;
	cvt.rni.s32.f64 	%r19, %fd8;
	cvt.rn.f64.s32 	%fd9, %r19;
	fma.rn.f64 	%fd10, %fd9, 0dBFF921FB54442D18, %fd1;
	fma.rn.f64 	%fd11, %fd9, 0dBC91A62633145C00, %fd10;
	fma.rn.f64 	%fd34, %fd9, 0dB97B839A252049C0, %fd11;
	setp.ltu.f64 	%p2, %fd2, 0d41E0000000000000;
	@%p2 bra 	$L__BB1_4;
	{ // callseq 0, 0
	.param .b64 param0;
	st.param.f64 	[param0], %fd1;
	.param .align 16 .b8 retval0[16];
	call.uni (retval0), 
	__internal_trig_reduction_slowpathd, 
	(
	param0
	);
	ld.param.f64 	%fd34, [retval0];
	ld.param.b32 	%r19, [retval0+8];
	} // callseq 0
$L__BB1_4:
	cvta.to.global.u64 	%rd2, %rd1;
	shl.b32 	%r9, %r19, 6;
	cvt.u64.u32 	%rd3, %r9;
	and.b64  	%rd4, %rd3, 64;
	mov.u64 	%rd5, __cudart_sin_cos_coeffs;
	add.s64 	%rd6, %rd5, %rd4;
	mul.rn.f64 	%fd14, %fd34, %fd34;
	and.b32  	%r10, %r19, 1;
	setp.eq.b32 	%p3, %r10, 1;
	selp.f64 	%fd15, 0dBDA8FF8320FD8164, 0d3DE5DB65F9785EBA, %p3;
	ld.global.nc.v2.f64 	{%fd16, %fd17}, [%rd6];
	fma.rn.f64 	%fd18, %fd15, %fd14, %fd16;
	fma.rn.f64 	%fd19, %fd18, %fd14, %fd17;
	ld.global.nc.v2.f64 	{%fd20, %fd21}, [%rd6+16];
	fma.rn.f64 	%fd22, %fd19, %fd14, %fd20;
	fma.rn.f64 	%fd23, %fd22, %fd14, %fd21;
	ld.global.nc.v2.f64 	{%fd24, %fd25}, [%rd6+32];
	fma.rn.f64 	%fd26, %fd23, %fd14, %fd24;
	fma.rn.f64 	%fd27, %fd26, %fd14, %fd25;
	fma.rn.f64 	%fd28, %fd27, %fd34, %fd34;
	fma.rn.f64 	%fd29, %fd27, %fd14, 0d3FF0000000000000;
	selp.f64 	%fd30, %fd29, %fd28, %p3;
	and.b32  	%r11, %r19, 2;
	setp.eq.s32 	%p4, %r11, 0;
	mov.f64 	%fd31, 0d0000000000000000;
	sub.f64 	%fd32, %fd31, %fd30;
	selp.f64 	%fd33, %fd30, %fd32, %p4;
	cvt.rn.f32.f64 	%f1, %fd33;
	shr.u32 	%r12, %r4, 31;
	add.s32 	%r13, %r4, %r12;
	shr.s32 	%r14, %r13, 1;
	shr.u32 	%r15, %r5, 31;
	add.s32 	%r16, %r5, %r15;
	shr.s32 	%r17, %r16, 1;
	mad.lo.s32 	%r18, %r14, %r5, %r17;
	mul.wide.s32 	%rd7, %r18, 4;
	add.s64 	%rd8, %rd2, %rd7;
	st.global.f32 	[%rd8], %f1;
	ret;

}
.func  (.param .align 16 .b8 func_retval0[16]) __internal_trig_reduction_slowpathd(
	.param .b64 __internal_trig_reduction_slowpathd_param_0
)
{
	.local .align 8 .b8 	__local_depot2[40];
	.reg .b64 	%SP;
	.reg .b64 	%SPL;
	.reg .pred 	%p<10>;
	.reg .b32 	%r<47>;
	.reg .b64 	%rd<74>;
	.reg .b64 	%fd<5>;

	mov.u64 	%SPL, __local_depot2;
	ld.param.f64 	%fd4, [__internal_trig_reduction_slowpathd_param_0];
	add.u64 	%rd1, %SPL, 0;
	{
	.reg .b32 %temp; 
	mov.b64 	{%temp, %r1}, %fd4;
	}
	shr.u32 	%r2, %r1, 20;
	and.b32  	%r3, %r2, 2047;
	setp.eq.s32 	%p1, %r3, 2047;
	mov.b32 	%r46, 0;
	@%p1 bra 	$L__BB2_9;
	add.s32 	%r20, %r3, -1024;
	mov.b64 	%rd20, %fd4;
	shl.b64 	%rd2, %rd20, 11;
	shr.u32 	%r4, %r20, 6;
	sub.s32 	%r45, 15, %r4;
	sub.s32 	%r21, 19, %r4;
	setp.lt.u32 	%p2, %r20, 128;
	selp.b32 	%r6, 18, %r21, %p2;
	setp.ge.s32 	%p3, %r45, %r6;
	mov.b64 	%rd70, 0;
	@%p3 bra 	$L__BB2_4;
	add.s32 	%r23, %r6, %r4;
	neg.s32 	%r43, %r23;
	or.b64  	%rd3, %rd2, -9223372036854775808;
	mov.b64 	%rd70, 0;
	mov.b32 	%r42, 0;
	mov.u64 	%rd25, __cudart_i2opi_d;
	mov.u32 	%r44, %r45;
$L__BB2_3:
	.pragma "nounroll";
	mul.wide.s32 	%rd22, %r42, 8;
	add.s64 	%rd23, %rd1, %rd22;
	mul.wide.s32 	%rd24, %r44, 8;
	add.s64 	%rd26, %rd25, %rd24;
	ld.global.nc.u64 	%rd27, [%rd26];
	{
	.reg .u32 %r0, %r1, %r2, %r3, %alo, %ahi, %blo, %bhi, %clo, %chi;
	mov.b64 	{%alo,%ahi}, %rd27;
	mov.b64 	{%blo,%bhi}, %rd3;
	mov.b64 	{%clo,%chi}, %rd70;
	mad.lo.cc.u32 	%r0, %alo, %blo, %clo;
	madc.hi.cc.u32 	%r1, %alo, %blo, %chi;
	madc.hi.u32 	%r2, %alo, %bhi, 0;
	mad.lo.cc.u32 	%r1, %alo, %bhi, %r1;
	madc.hi.cc.u32 	%r2, %ahi, %blo, %r2;
	madc.hi.u32 	%r3, %ahi, %bhi, 0;
	mad.lo.cc.u32 	%r1, %ahi, %blo, %r1;
	madc.lo.cc.u32 	%r2, %ahi, %bhi, %r2;
	addc.u32 	%r3, %r3, 0;
	mov.b64 	%rd28, {%r0,%r1};
	mov.b64 	%rd70, {%r2,%r3};
	}
	st.local.u64 	[%rd23], %rd28;
	add.s32 	%r44, %r44, 1;
	add.s32 	%r43, %r43, 1;
	add.s32 	%r42, %r42, 1;
	setp.ne.s32 	%p4, %r43, -15;
	mov.u32 	%r45, %r6;
	@%p4 bra 	$L__BB2_3;
$L__BB2_4:
	cvt.s64.s32 	%rd29, %r45;
	cvt.u64.u32 	%rd30, %r4;
	add.s64 	%rd31, %rd30, %rd29;
	shl.b64 	%rd32, %rd31, 3;
	add.s64 	%rd33, %rd1, %rd32;
	st.local.u64 	[%rd33+-120], %rd70;
	and.b32  	%r15, %r2, 63;
	ld.local.u64 	%rd72, [%rd1+16];
	ld.local.u64 	%rd71, [%rd1+24];
	setp.eq.s32 	%p5, %r15, 0;
	@%p5 bra 	$L__BB2_6;
	shl.b64 	%rd34, %rd71, %r15;
	shr.u64 	%rd35, %rd72, 1;
	xor.b32  	%r24, %r15, 63;
	shr.u64 	%rd36, %rd35, %r24;
	or.b64  	%rd71, %rd34, %rd36;
	ld.local.u64 	%rd37, [%rd1+8];
	shl.b64 	%rd38, %rd72, %r15;
	shr.u64 	%rd39, %rd37, 1;
	shr.u64 	%rd40, %rd39, %r24;
	or.b64  	%rd72, %rd38, %rd40;
$L__BB2_6:
	and.b32  	%r25, %r1, -2147483648;
	shr.u64 	%rd41, %rd71, 62;
	cvt.u32.u64 	%r26, %rd41;
	mov.b64 	{%r27, %r28}, %rd71;
	mov.b64 	{%r29, %r30}, %rd72;
	shf.l.wrap.b32 	%r31, %r30, %r27, 2;
	shf.l.wrap.b32 	%r32, %r27, %r28, 2;
	mov.b64 	%rd42, {%r31, %r32};
	shl.b64 	%rd43, %rd72, 2;
	shr.u64 	%rd44, %rd42, 63;
	cvt.u32.u64 	%r33, %rd44;
	add.s32 	%r34, %r33, %r26;
	setp.eq.s32 	%p6, %r25, 0;
	neg.s32 	%r35, %r34;
	selp.b32 	%r46, %r34, %r35, %p6;
	setp.gt.s64 	%p7, %rd42, -1;
	mov.b64 	%rd45, 0;
	{
	.reg .u32 %r0, %r1, %r2, %r3, %a0, %a1, %a2, %a3, %b0, %b1, %b2, %b3;
	mov.b64 	{%a0,%a1}, %rd45;
	mov.b64 	{%a2,%a3}, %rd45;
	mov.b64 	{%b0,%b1}, %rd43;
	mov.b64 	{%b2,%b3}, %rd42;
	sub.cc.u32 	%r0, %a0, %b0;
	subc.cc.u32 	%r1, %a1, %b1;
	subc.cc.u32 	%r2, %a2, %b2;
	subc.u32 	%r3, %a3, %b3;
	mov.b64 	%rd46, {%r0,%r1};
	mov.b64 	%rd47, {%r2,%r3};
	}
	xor.b32  	%r36, %r25, -2147483648;
	selp.b64 	%rd73, %rd42, %rd47, %p7;
	selp.b64 	%rd14, %rd43, %rd46, %p7;
	selp.b32 	%r17, %r25, %r36, %p7;
	clz.b64 	%r37, %rd73;
	cvt.u64.u32 	%rd15, %r37;
	setp.eq.s32 	%p8, %r37, 0;
	@%p8 bra 	$L__BB2_8;
	cvt.u32.u64 	%r38, %rd15;
	and.b32  	%r39, %r38, 63;
	shl.b64 	%rd48, %rd73, %r39;
	shr.u64 	%rd49, %rd14, 1;
	not.b32 	%r40, %r38;
	and.b32  	%r41, %r40, 63;
	shr.u64 	%rd50, %rd49, %r41;
	or.b64  	%rd73, %rd48, %rd50;
$L__BB2_8:
	mov.b64 	%rd51, -3958705157555305931;
	{
	.reg .u32 %r0, %r1, %r2, %r3, %alo, %ahi, %blo, %bhi;
	mov.b64 	{%alo,%ahi}, %rd73;
	mov.b64 	{%blo,%bhi}, %rd51;
	mul.lo.u32 	%r0, %alo, %blo;
	mul.hi.u32 	%r1, %alo, %blo;
	mad.lo.cc.u32 	%r1, %alo, %bhi, %r1;
	madc.hi.u32 	%r2, %alo, %bhi, 0;
	mad.lo.cc.u32 	%r1, %ahi, %blo, %r1;
	madc.hi.cc.u32 	%r2, %ahi, %blo, %r2;
	madc.hi.u32 	%r3, %ahi, %bhi, 0;
	mad.lo.cc.u32 	%r2, %ahi, %bhi, %r2;
	addc.u32 	%r3, %r3, 0;
	mov.b64 	%rd52, {%r0,%r1};
	mov.b64 	%rd53, {%r2,%r3};
	}
	setp.gt.s64 	%p9, %rd53, 0;
	{
	.reg .u32 %r0, %r1, %r2, %r3, %a0, %a1, %a2, %a3, %b0, %b1, %b2, %b3;
	mov.b64 	{%a0,%a1}, %rd52;
	mov.b64 	{%a2,%a3}, %rd53;
	mov.b64 	{%b0,%b1}, %rd52;
	mov.b64 	{%b2,%b3}, %rd53;
	add.cc.u32 	%r0, %a0, %b0;
	addc.cc.u32 	%r1, %a1, %b1;
	addc.cc.u32 	%r2, %a2, %b2;
	addc.u32 	%r3, %a3, %b3;
	mov.b64 	%rd54, {%r0,%r1};
	mov.b64 	%rd55, {%r2,%r3};
	}
	selp.b64 	%rd56, %rd55, %rd53, %p9;
	selp.s64 	%rd57, -1, 0, %p9;
	sub.s64 	%rd58, %rd57, %rd15;
	cvt.u64.u32 	%rd59, %r17;
	shl.b64 	%rd60, %rd59, 32;
	add.s64 	%rd61, %rd56, 1;
	shr.u64 	%rd62, %rd61, 10;
	add.s64 	%rd63, %rd62, 1;
	shr.u64 	%rd64, %rd63, 1;
	shl.b64 	%rd65, %rd58, 52;
	add.s64 	%rd66, %rd65, %rd64;
	add.s64 	%rd67, %rd66, 4602678819172646912;
	or.b64  	%rd68, %rd67, %rd60;
	mov.b64 	%fd4, %rd68;
$L__BB2_9:
	st.param.f64 	[func_retval0], %fd4;
	st.param.b32 	[func_retval0+8], %r46;
	ret;

}


// ===== COMPILED SASS (sm_100) =====

	.target	sm_100

	.elftype	@"ET_EXEC"


//--------------------- .note.nv.tkinfo           --------------------------
	.section	.note.nv.tkinfo,"",@"SHT_NOTE"
	.sectionflags	@"SHF_NOTE_NV_TKINFO"
	.tkinfo
        /*0018*/ 	.word	0x00000002
        /*0030*/ 	.string	""
        /*0030*/ 	.string	"ptxas"
        /*0030*/ 	.string	"Cuda compilation tools, release 13.0, V13.0.88"
        /*0030*/ 	.string	"Build cuda_13.0.r13.0/compiler.36424714_0"
        /*0030*/ 	.string	"-arch sm_100 -m 64 "



//--------------------- .note.nv.cuinfo           --------------------------
	.section	.note.nv.cuinfo,"",@"SHT_NOTE"
	.sectionflags	@"SHF_NOTE_NV_CUINFO"
        /*0018*/ 	.short	0x0002
        /*001a*/ 	.short	0x0064
        /*001c*/ 	.short	0x0082
	.zero		2


//--------------------- .nv.info                  --------------------------
	.section	.nv.info,"",@"SHT_CUDA_INFO"
	.align	4


	//----- nvinfo : EIATTR_REGCOUNT
	.align		4
        /*0000*/ 	.byte	0x04, 0x2f
        /*0002*/ 	.short	(.L_3 - .L_2)
	.align		4
.L_2:
        /*0004*/ 	.word	index@(_Z6updateiiPfS_)
        /*0008*/ 	.word	0x00000014


	//----- nvinfo : EIATTR_FRAME_SIZE
	.align		4
.L_3:
        /*000c*/ 	.byte	0x04, 0x11
        /*000e*/ 	.short	(.L_5 - .L_4)
	.align		4
.L_4:
        /*0010*/ 	.word	index@(_Z6updateiiPfS_)
        /*0014*/ 	.word	0x00000000


	//----- nvinfo : EIATTR_REGCOUNT
	.align		4
.L_5:
        /*0018*/ 	.byte	0x04, 0x2f
        /*001a*/ 	.short	(.L_7 - .L_6)
	.align		4
.L_6:
        /*001c*/ 	.word	index@(_Z10update_srciiiPf)
        /*0020*/ 	.word	0x0000001a


	//----- nvinfo : EIATTR_FRAME_SIZE
	.align		4
.L_7:
        /*0024*/ 	.byte	0x04, 0x11
        /*0026*/ 	.short	(.L_9 - .L_8)
	.align		4
.L_8:
        /*0028*/ 	.word	index@($_Z10update_srciiiPf$__internal_trig_reduction_slowpathd)
        /*002c*/ 	.word	0x00000028


	//----- nvinfo : EIATTR_FRAME_SIZE
	.align		4
.L_9:
        /*0030*/ 	.byte	0x04, 0x11
        /*0032*/ 	.short	(.L_11 - .L_10)
	.align		4
.L_10:
        /*0034*/ 	.word	index@(_Z10update_srciiiPf)
        /*0038*/ 	.word	0x00000028


	//----- nvinfo : EIATTR_MIN_STACK_SIZE
	.align		4
.L_11:
        /*003c*/ 	.byte	0x04, 0x12
        /*003e*/ 	.short	(.L_13 - .L_12)
	.align		4
.L_12:
        /*0040*/ 	.word	index@(_Z10update_srciiiPf)
        /*0044*/ 	.word	0x00000028


	//----- nvinfo : EIATTR_MIN_STACK_SIZE
	.align		4
.L_13:
        /*0048*/ 	.byte	0x04, 0x12
        /*004a*/ 	.short	(.L_15 - .L_14)
	.align		4
.L_14:
        /*004c*/ 	.word	index@(_Z6updateiiPfS_)
        /*0050*/ 	.word	0x00000000
.L_15:


//--------------------- .nv.compat                --------------------------
	.section	.nv.compat,"",@"SHT_CUDA_COMPAT_INFO"
	.align	4
        /*0000*/ 	.byte	0x02, 0x09, 0x00, 0x00, 0x02, 0x02, 0x01, 0x00, 0x02, 0x05, 0x05, 0x00, 0x03, 0x07, 0x01, 0x01
        /*0010*/ 	.byte	0x02, 0x03, 0x00, 0x00, 0x02, 0x06, 0x01, 0x00, 0x04, 0x0b, 0x08, 0x00, 0x01, 0x00, 0x00, 0x00
        /*0020*/ 	.byte	0x00, 0x00, 0x00, 0x00


//--------------------- .nv.info._Z10update_srciiiPf --------------------------
	.section	.nv.info._Z10update_srciiiPf,"",@"SHT_CUDA_INFO"
	.sectionflags	@""
	.align	4


	//----- nvinfo : EIATTR_CUDA_API_VERSION
	.align		4
        /*0000*/ 	.byte	0x04, 0x37
        /*0002*/ 	.short	(.L_17 - .L_16)
.L_16:
        /*0004*/ 	.word	0x00000082


	//----- nvinfo : EIATTR_KPARAM_INFO
	.align		4
.L_17:
        /*0008*/ 	.byte	0x04, 0x17
        /*000a*/ 	.short	(.L_19 - .L_18)
.L_18:
        /*000c*/ 	.word	0x00000000
        /*0010*/ 	.short	0x0003
        /*0012*/ 	.short	0x0010
        /*0014*/ 	.byte	0x00, 0xf5, 0x21, 0x00


	//----- nvinfo : EIATTR_KPARAM_INFO
	.align		4
.L_19:
        /*0018*/ 	.byte	0x04, 0x17
        /*001a*/ 	.short	(.L_21 - .L_20)
.L_20:
        /*001c*/ 	.word	0x00000000
        /*0020*/ 	.short	0x0002
        /*0022*/ 	.short	0x0008
        /*0024*/ 	.byte	0x00, 0xf0, 0x11, 0x00


	//----- nvinfo : EIATTR_KPARAM_INFO
	.align		4
.L_21:
        /*0028*/ 	.byte	0x04, 0x17
        /*002a*/ 	.short	(.L_23 - .L_22)
.L_22:
        /*002c*/ 	.word	0x00000000
        /*0030*/ 	.short	0x0001
        /*0032*/ 	.short	0x0004
        /*0034*/ 	.byte	0x00, 0xf0, 0x11, 0x00


	//----- nvinfo : EIATTR_KPARAM_INFO
	.align		4
.L_23:
        /*0038*/ 	.byte	0x04, 0x17
        /*003a*/ 	.short	(.L_25 - .L_24)
.L_24:
        /*003c*/ 	.word	0x00000000
        /*0040*/ 	.short	0x0000
        /*0042*/ 	.short	0x0000
        /*0044*/ 	.byte	0x00, 0xf0, 0x11, 0x00


	//----- nvinfo : EIATTR_SPARSE_MMA_MASK
	.align		4
.L_25:
        /*0048*/ 	.byte	0x03, 0x50
        /*004a*/ 	.short	0x0000


	//----- nvinfo : EIATTR_MAXREG_COUNT
	.align		4
        /*004c*/ 	.byte	0x03, 0x1b
        /*004e*/ 	.short	0x00ff


	//----- nvinfo : EIATTR_MERCURY_ISA_VERSION
	.align		4
        /*0050*/ 	.byte	0x03, 0x5f
        /*0052*/ 	.short	0x0101


	//----- nvinfo : EIATTR_VRC_CTA_INIT_COUNT
	.align		4
        /*0054*/ 	.byte	0x02, 0x4a
	.zero		1
	.zero		1


	//----- nvinfo : EIATTR_EXIT_INSTR_OFFSETS
	.align		4
        /*0058*/ 	.byte	0x04, 0x1c
        /*005a*/ 	.short	(.L_27 - .L_26)


	//   ....[0]....
.L_26:
        /*005c*/ 	.word	0x00000450


	//----- nvinfo : EIATTR_CRS_STACK_SIZE
	.align		4
.L_27:
        /*0060*/ 	.byte	0x04, 0x1e
        /*0062*/ 	.short	(.L_29 - .L_28)
.L_28:
        /*0064*/ 	.word	0x00000000


	//----- nvinfo : EIATTR_CBANK_PARAM_SIZE
	.align		4
.L_29:
        /*0068*/ 	.byte	0x03, 0x19
        /*006a*/ 	.short	0x0018


	//----- nvinfo : EIATTR_PARAM_CBANK
	.align		4
        /*006c*/ 	.byte	0x04, 0x0a
        /*006e*/ 	.short	(.L_31 - .L_30)
	.align		4
.L_30:
        /*0070*/ 	.word	index@(.nv.constant0._Z10update_srciiiPf)
        /*0074*/ 	.short	0x0380
        /*0076*/ 	.short	0x0018


	//----- nvinfo : EIATTR_SW_WAR
	.align		4
.L_31:
        /*0078*/ 	.byte	0x04, 0x36
        /*007a*/ 	.short	(.L_33 - .L_32)
.L_32:
        /*007c*/ 	.word	0x00000008
.L_33:


//--------------------- .nv.info._Z6updateiiPfS_  --------------------------
	.section	.nv.info._Z6updateiiPfS_,"",@"SHT_CUDA_INFO"
	.sectionflags	@""
	.align	4


	//----- nvinfo : EIATTR_CUDA_API_VERSION
	.align		4
        /*0000*/ 	.byte	0x04, 0x37
        /*0002*/ 	.short	(.L_35 - .L_34)
.L_34:
        /*0004*/ 	.word	0x00000082


	//----- nvinfo : EIATTR_KPARAM_INFO
	.align		4
.L_35:
        /*0008*/ 	.byte	0x04, 0x17
        /*000a*/ 	.short	(.L_37 - .L_36)
.L_36:
        /*000c*/ 	.word	0x00000000
        /*0010*/ 	.short	0x0003
        /*0012*/ 	.short	0x0010
        /*0014*/ 	.byte	0x00, 0xf5, 0x21, 0x00


	//----- nvinfo : EIATTR_KPARAM_INFO
	.align		4
.L_37:
        /*0018*/ 	.byte	0x04, 0x17
        /*001a*/ 	.short	(.L_39 - .L_38)
.L_38:
        /*001c*/ 	.word	0x00000000
        /*0020*/ 	.short	0x0002
        /*0022*/ 	.short	0x0008
        /*0024*/ 	.byte	0x00, 0xf5, 0x21, 0x00


	//----- nvinfo : EIATTR_KPARAM_INFO
	.align		4
.L_39:
        /*0028*/ 	.byte	0x04, 0x17
        /*002a*/ 	.short	(.L_41 - .L_40)
.L_40:
        /*002c*/ 	.word	0x00000000
        /*0030*/ 	.short	0x0001
        /*0032*/ 	.short	0x0004
        /*0034*/ 	.byte	0x00, 0xf0, 0x11, 0x00


	//----- nvinfo : EIATTR_KPARAM_INFO
	.align		4
.L_41:
        /*0038*/ 	.byte	0x04, 0x17
        /*003a*/ 	.short	(.L_43 - .L_42)
.L_42:
        /*003c*/ 	.word	0x00000000
        /*0040*/ 	.short	0x0000
        /*0042*/ 	.short	0x0000
        /*0044*/ 	.byte	0x00, 0xf0, 0x11, 0x00


	//----- nvinfo : EIATTR_SPARSE_MMA_MASK
	.align		4
.L_43:
        /*0048*/ 	.byte	0x03, 0x50
        /*004a*/ 	.short	0x0000


	//----- nvinfo : EIATTR_MAXREG_COUNT
	.align		4
        /*004c*/ 	.byte	0x03, 0x1b
        /*004e*/ 	.short	0x00ff


	//----- nvinfo : EIATTR_MERCURY_ISA_VERSION
	.align		4
        /*0050*/ 	.byte	0x03, 0x5f
        /*0052*/ 	.short	0x0101


	//----- nvinfo : EIATTR_VRC_CTA_INIT_COUNT
	.align		4
        /*0054*/ 	.byte	0x02, 0x4a
	.zero		1
	.zero		1


	//----- nvinfo : EIATTR_EXIT_INSTR_OFFSETS
	.align		4
        /*0058*/ 	.byte	0x04, 0x1c
        /*005a*/ 	.short	(.L_45 - .L_44)


	//   ....[0]....
.L_44:
        /*005c*/ 	.word	0x00000260


	//   ....[1]....
        /*0060*/ 	.word	0x00000420


	//----- nvinfo : EIATTR_CBANK_PARAM_SIZE
	.align		4
.L_45:
        /*0064*/ 	.byte	0x03, 0x19
        /*0066*/ 	.short	0x0018


	//----- nvinfo : EIATTR_PARAM_CBANK
	.align		4
        /*0068*/ 	.byte	0x04, 0x0a
        /*006a*/ 	.short	(.L_47 - .L_46)
	.align		4
.L_46:
        /*006c*/ 	.word	index@(.nv.constant0._Z6updateiiPfS_)
        /*0070*/ 	.short	0x0380
        /*0072*/ 	.short	0x0018


	//----- nvinfo : EIATTR_SW_WAR
	.align		4
.L_47:
        /*0074*/ 	.byte	0x04, 0x36
        /*0076*/ 	.short	(.L_49 - .L_48)
.L_48:
        /*0078*/ 	.word	0x00000008
.L_49:


//--------------------- .nv.callgraph             --------------------------
	.section	.nv.callgraph,"",@"SHT_CUDA_CALLGRAPH"
	.align	4
	.sectionentsize	8
	.align		4
        /*0000*/ 	.word	0x00000000
	.align		4
        /*0004*/ 	.word	0xffffffff
	.align		4
        /*0008*/ 	.word	0x00000000
	.align		4
        /*000c*/ 	.word	0xfffffffe
	.align		4
        /*0010*/ 	.word	0x00000000
	.align		4
        /*0014*/ 	.word	0xfffffffd
	.align		4
        /*0018*/ 	.word	0x00000000
	.align		4
        /*001c*/ 	.word	0xfffffffc


//--------------------- .nv.constant4             --------------------------
	.section	.nv.constant4,"a",@progbits
	.align	8
	.align		8
.nv.constant4:
        /*0000*/ 	.dword	__cudart_i2opi_d
	.align		8
        /*0008*/ 	.dword	__cudart_sin_cos_coeffs


//--------------------- .text._Z10update_srciiiPf --------------------------
	.section	.text._Z10update_srciiiPf,"ax",@progbits
	.align	128
        .global         _Z10update_srciiiPf
        .type           _Z10update_srciiiPf,@function
        .size           _Z10update_srciiiPf,(.L_x_7 - _Z10update_srciiiPf)
        .other          _Z10update_srciiiPf,@"STO_CUDA_ENTRY STV_DEFAULT"
_Z10update_srciiiPf:
.text._Z10update_srciiiPf:
[----:B------:R-:W0:Y:S01]  /*0000*/  LDC R1, c[0x0][0x37c] ;  /* 0x0000df00ff017b82 */ /* 0x000e220000000800 */
[----:B------:R-:W1:Y:S01]  /*0010*/  LDCU UR4, c[0x0][0x388] ;  /* 0x00007100ff0477ac */ /* 0x000e620008000800 */
[----:B0-----:R-:W-:Y:S01]  /*0020*/  VIADD R1, R1, 0xffffffd8 ;  /* 0xffffffd801017836 */ /* 0x001fe20000000000 */
[----:B------:R-:W-:Y:S01]  /*0030*/  UMOV UR5, 0x3fb99999 ;  /* 0x3fb9999900057882 */ /* 0x000fe20000000000 */
[----:B-1----:R-:W0:Y:S01]  /*0040*/  I2F.F64 R16, UR4 ;  /* 0x0000000400107d12 */ /* 0x002e220008201c00 */
[----:B------:R-:W-:Y:S02]  /*0050*/  UMOV UR4, 0x9999999a ;  /* 0x9999999a00047882 */ /* 0x000fe40000000000 */
[----:B0-----:R-:W-:Y:S02]  /*0060*/  DMUL R16, R16, UR4 ;  /* 0x0000000410107c28 */ /* 0x001fe40008000000 */
[----:B------:R-:W0:Y:S06]  /*0070*/  LDCU.64 UR4, c[0x0][0x358] ;  /* 0x00006b00ff0477ac */ /* 0x000e2c0008000a00 */
[----:B------:R-:W-:-:S14]  /*0080*/  DSETP.NEU.AND P0, PT, |R16|, +INF , PT ;  /* 0x7ff000001000742a */ /* 0x000fdc0003f0d200 */
[----:B------:R-:W-:Y:S01]  /*0090*/  @!P0 DMUL R2, RZ, R16 ;  /* 0x00000010ff028228 */ /* 0x000fe20000000000 */
[----:B------:R-:W-:Y:S01]  /*00a0*/  @!P0 IMAD.MOV.U32 R0, RZ, RZ, RZ ;  /* 0x000000ffff008224 */ /* 0x000fe200078e00ff */
[----:B0-----:R-:W-:Y:S09]  /*00b0*/  @!P0 BRA `(.L_x_0) ;  /* 0x0000000000488947 */ /* 0x001ff20003800000 */
[----:B------:R-:W-:Y:S01]  /*00c0*/  UMOV UR6, 0x6dc9c883 ;  /* 0x6dc9c88300067882 */ /* 0x000fe20000000000 */
[----:B------:R-:W-:Y:S01]  /*00d0*/  UMOV UR7, 0x3fe45f30 ;  /* 0x3fe45f3000077882 */ /* 0x000fe20000000000 */
[C---:B------:R-:W-:Y:S02]  /*00e0*/  DSETP.GE.AND P0, PT, |R16|.reuse, 2.14748364800000000000e+09, PT ;  /* 0x41e000001000742a */ /* 0x040fe40003f06200 */
[----:B------:R-:W-:Y:S01]  /*00f0*/  DMUL R4, R16, UR6 ;  /* 0x0000000610047c28 */ /* 0x000fe20008000000 */
[----:B------:R-:W-:Y:S01]  /*0100*/  UMOV UR6, 0x54442d18 ;  /* 0x54442d1800067882 */ /* 0x000fe20000000000 */
[----:B------:R-:W-:-:S04]  /*0110*/  UMOV UR7, 0x3ff921fb ;  /* 0x3ff921fb00077882 */ /* 0x000fc80000000000 */
[----:B------:R-:W0:Y:S08]  /*0120*/  F2I.F64 R0, R4 ;  /* 0x0000000400007311 */ /* 0x000e300000301100 */
[----:B0-----:R-:W0:Y:S02]  /*0130*/  I2F.F64 R2, R0 ;  /* 0x0000000000027312 */ /* 0x001e240000201c00 */
[----:B0-----:R-:W-:Y:S01]  /*0140*/  DFMA R6, R2, -UR6, R16 ;  /* 0x8000000602067c2b */ /* 0x001fe20008000010 */
[----:B------:R-:W-:Y:S01]  /*0150*/  UMOV UR6, 0x33145c00 ;  /* 0x33145c0000067882 */ /* 0x000fe20000000000 */
[----:B------:R-:W-:-:S06]  /*0160*/  UMOV UR7, 0x3c91a626 ;  /* 0x3c91a62600077882 */ /* 0x000fcc0000000000 */
[----:B------:R-:W-:Y:S01]  /*0170*/  DFMA R6, R2, -UR6, R6 ;  /* 0x8000000602067c2b */ /* 0x000fe20008000006 */
[----:B------:R-:W-:Y:S01]  /*0180*/  UMOV UR6, 0x252049c0 ;  /* 0x252049c000067882 */ /* 0x000fe20000000000 */
[----:B------:R-:W-:-:S06]  /*0190*/  UMOV UR7, 0x397b839a ;  /* 0x397b839a00077882 */ /* 0x000fcc0000000000 */
[----:B------:R-:W-:Y:S01]  /*01a0*/  DFMA R2, R2, -UR6, R6 ;  /* 0x8000000602027c2b */ /* 0x000fe20008000006 */
[----:B------:R-:W-:Y:S10]  /*01b0*/  @!P0 BRA `(.L_x_0) ;  /* 0x0000000000088947 */ /* 0x000ff40003800000 */
[----:B------:R-:W-:-:S07]  /*01c0*/  MOV R10, 0x1e0 ;  /* 0x000001e0000a7802 */ /* 0x000fce0000000f00 */
[----:B------:R-:W-:Y:S05]  /*01d0*/  CALL.REL.NOINC `($_Z10update_srciiiPf$__internal_trig_reduction_slowpathd) ;  /* 0x0000000000a07944 */ /* 0x000fea0003c00000 */
.L_x_0:
[----:B------:R-:W0:Y:S01]  /*01e0*/  LDCU.64 UR6, c[0x4][0x8] ;  /* 0x01000100ff0677ac */ /* 0x000e220008000a00 */
[----:B------:R-:W-:-:S05]  /*01f0*/  IMAD.SHL.U32 R4, R0, 0x40, RZ ;  /* 0x0000004000047824 */ /* 0x000fca00078e00ff */
[----:B------:R-:W-:-:S04]  /*0200*/  LOP3.LUT R4, R4, 0x40, RZ, 0xc0, !PT ;  /* 0x0000004004047812 */ /* 0x000fc800078ec0ff */
[----:B0-----:R-:W-:-:S05]  /*0210*/  IADD3 R18, P0, PT, R4, UR6, RZ ;  /* 0x0000000604127c10 */ /* 0x001fca000ff1e0ff */
[----:B------:R-:W-:-:S05]  /*0220*/  IMAD.X R19, RZ, RZ, UR7, P0 ;  /* 0x00000007ff137e24 */ /* 0x000fca00080e06ff */
[----:B------:R-:W2:Y:S04]  /*0230*/  LDG.E.128.CONSTANT R4, desc[UR4][R18.64] ;  /* 0x0000000412047981 */ /* 0x000ea8000c1e9d00 */
[----:B------:R-:W3:Y:S04]  /*0240*/  LDG.E.128.CONSTANT R8, desc[UR4][R18.64+0x10] ;  /* 0x0000100412087981 */ /* 0x000ee8000c1e9d00 */
[----:B------:R-:W4:Y:S01]  /*0250*/  LDG.E.128.CONSTANT R12, desc[UR4][R18.64+0x20] ;  /* 0x00002004120c7981 */ /* 0x000f22000c1e9d00 */
[----:B------:R-:W-:Y:S01]  /*0260*/  LOP3.LUT R16, R0, 0x1, RZ, 0xc0, !PT ;  /* 0x0000000100107812 */ /* 0x000fe200078ec0ff */
[----:B------:R-:W-:-:S02]  /*0270*/  IMAD.MOV.U32 R20, RZ, RZ, 0x20fd8164 ;  /* 0x20fd8164ff147424 */ /* 0x000fc400078e00ff */
[----:B------:R-:W-:Y:S01]  /*0280*/  IMAD.MOV.U32 R21, RZ, RZ, 0x3da8ff83 ;  /* 0x3da8ff83ff157424 */ /* 0x000fe200078e00ff */
[----:B------:R-:W-:Y:S01]  /*0290*/  ISETP.NE.U32.AND P0, PT, R16, 0x1, PT ;  /* 0x000000011000780c */ /* 0x000fe20003f05070 */
[----:B------:R-:W-:-:S03]  /*02a0*/  DMUL R16, R2, R2 ;  /* 0x0000000202107228 */ /* 0x000fc60000000000 */
[----:B------:R-:W-:Y:S02]  /*02b0*/  FSEL R20, R20, -8.06006814911005101289e+34, !P0 ;  /* 0xf9785eba14147808 */ /* 0x000fe40004000000 */
[----:B------:R-:W-:-:S06]  /*02c0*/  FSEL R21, -R21, 0.11223486810922622681, !P0 ;  /* 0x3de5db6515157808 */ /* 0x000fcc0004000100 */
[----:B--2---:R-:W-:-:S08]  /*02d0*/  DFMA R4, R16, R20, R4 ;  /* 0x000000141004722b */ /* 0x004fd00000000004 */
[C---:B------:R-:W-:Y:S01]  /*02e0*/  DFMA R4, R16.reuse, R4, R6 ;  /* 0x000000041004722b */ /* 0x040fe20000000006 */
[----:B------:R-:W0:Y:S07]  /*02f0*/  LDC.64 R6, c[0x0][0x390] ;  /* 0x0000e400ff067b82 */ /* 0x000e2e0000000a00 */
[C---:B---3--:R-:W-:Y:S01]  /*0300*/  DFMA R4, R16.reuse, R4, R8 ;  /* 0x000000041004722b */ /* 0x048fe20000000008 */
[----:B------:R-:W1:Y:S07]  /*0310*/  LDC.64 R8, c[0x0][0x380] ;  /* 0x0000e000ff087b82 */ /* 0x000e6e0000000a00 */
[----:B------:R-:W-:-:S08]  /*0320*/  DFMA R4, R16, R4, R10 ;  /* 0x000000041004722b */ /* 0x000fd0000000000a */
[----:B----4-:R-:W-:-:S08]  /*0330*/  DFMA R4, R16, R4, R12 ;  /* 0x000000041004722b */ /* 0x010fd0000000000c */
[----:B------:R-:W-:-:S08]  /*0340*/  DFMA R4, R16, R4, R14 ;  /* 0x000000041004722b */ /* 0x000fd0000000000e */
[----:B------:R-:W-:Y:S02]  /*0350*/  DFMA R2, R4, R2, R2 ;  /* 0x000000020402722b */ /* 0x000fe40000000002 */
[----:B------:R-:W-:-:S10]  /*0360*/  DFMA R4, R16, R4, 1 ;  /* 0x3ff000001004742b */ /* 0x000fd40000000004 */
[----:B------:R-:W-:Y:S02]  /*0370*/  FSEL R4, R4, R2, !P0 ;  /* 0x0000000204047208 */ /* 0x000fe40004000000 */
[----:B------:R-:W-:Y:S02]  /*0380*/  FSEL R5, R5, R3, !P0 ;  /* 0x0000000305057208 */ /* 0x000fe40004000000 */
[----:B------:R-:W-:Y:S02]  /*0390*/  LOP3.LUT P0, RZ, R0, 0x2, RZ, 0xc0, !PT ;  /* 0x0000000200ff7812 */ /* 0x000fe4000780c0ff */
[----:B-1----:R-:W-:Y:S02]  /*03a0*/  LEA.HI R0, R8, R8, RZ, 0x1 ;  /* 0x0000000808007211 */ /* 0x002fe400078f08ff */
[----:B------:R-:W-:Y:S02]  /*03b0*/  DADD R2, RZ, -R4 ;  /* 0x00000000ff027229 */ /* 0x000fe40000000804 */
[----:B------:R-:W-:-:S08]  /*03c0*/  SHF.R.S32.HI R0, RZ, 0x1, R0 ;  /* 0x00000001ff007819 */ /* 0x000fd00000011400 */
[----:B------:R-:W-:Y:S02]  /*03d0*/  FSEL R5, R5, R3, !P0 ;  /* 0x0000000305057208 */ /* 0x000fe40004000000 */
[----:B------:R-:W-:Y:S02]  /*03e0*/  FSEL R4, R4, R2, !P0 ;  /* 0x0000000204047208 */ /* 0x000fe40004000000 */
[----:B------:R-:W-:Y:S02]  /*03f0*/  LEA.HI R2, R9, R9, RZ, 0x1 ;  /* 0x0000000909027211 */ /* 0x000fe400078f08ff */
[----:B------:R-:W1:Y:S02]  /*0400*/  F2F.F32.F64 R5, R4 ;  /* 0x0000000400057310 */ /* 0x000e640000301000 */
[----:B------:R-:W-:-:S05]  /*0410*/  SHF.R.S32.HI R2, RZ, 0x1, R2 ;  /* 0x00000001ff027819 */ /* 0x000fca0000011402 */
[----:B------:R-:W-:-:S04]  /*0420*/  IMAD R3, R0, R9, R2 ;  /* 0x0000000900037224 */ /* 0x000fc800078e0202 */
[----:B0-----:R-:W-:-:S05]  /*0430*/  IMAD.WIDE R2, R3, 0x4, R6 ;  /* 0x0000000403027825 */ /* 0x001fca00078e0206 */
[----:B-1----:R-:W-:Y:S01]  /*0440*/  STG.E desc[UR4][R2.64], R5 ;  /* 0x0000000502007986 */ /* 0x002fe2000c101904 */
[----:B------:R-:W-:Y:S05]  /*0450*/  EXIT ;  /* 0x000000000000794d */ /* 0x000fea0003800000 */
        .type           $_Z10update_srciiiPf$__internal_trig_reduction_slowpathd,@function
        .size           $_Z10update_srciiiPf$__internal_trig_reduction_slowpathd,(.L_x_7 - $_Z10update_srciiiPf$__internal_trig_reduction_slowpathd)
$_Z10update_srciiiPf$__internal_trig_reduction_slowpathd:
[--C-:B------:R-:W-:Y:S01]  /*0460*/  SHF.R.U32.HI R6, RZ, 0x14, R17.reuse ;  /* 0x00000014ff067819 */ /* 0x100fe20000011611 */
[----:B------:R-:W-:Y:S02]  /*0470*/  IMAD.MOV.U32 R11, RZ, RZ, R16 ;  /* 0x000000ffff0b7224 */ /* 0x000fe400078e0010 */
[----:B------:R-:W-:Y:S01]  /*0480*/  IMAD.MOV.U32 R8, RZ, RZ, R17 ;  /* 0x000000ffff087224 */ /* 0x000fe200078e0011 */
[----:B------:R-:W-:Y:S01]  /*0490*/  LOP3.LUT R0, R6, 0x7ff, RZ, 0xc0, !PT ;  /* 0x000007ff06007812 */ /* 0x000fe200078ec0ff */
[----:B------:R-:W-:-:S03]  /*04a0*/  IMAD.MOV.U32 R4, RZ, RZ, RZ ;  /* 0x000000ffff047224 */ /* 0x000fc600078e00ff */
[----:B------:R-:W-:-:S13]  /*04b0*/  ISETP.NE.AND P0, PT, R0, 0x7ff, PT ;  /* 0x000007ff0000780c */ /* 0x000fda0003f05270 */
[----:B------:R-:W-:Y:S05]  /*04c0*/  @!P0 BRA `(.L_x_1) ;  /* 0x00000008002c8947 */ /* 0x000fea0003800000 */
[----:B------:R-:W-:Y:S01]  /*04d0*/  VIADD R2, R0, 0xfffffc00 ;  /* 0xfffffc0000027836 */ /* 0x000fe20000000000 */
[----:B------:R-:W-:-:S04]  /*04e0*/  CS2R R18, SRZ ;  /* 0x0000000000127805 */ /* 0x000fc8000001ff00 */
[----:B------:R-:W-:Y:S02]  /*04f0*/  SHF.R.U32.HI R0, RZ, 0x6, R2 ;  /* 0x00000006ff007819 */ /* 0x000fe40000011602 */
[----:B------:R-:W-:Y:S02]  /*0500*/  ISETP.GE.U32.AND P0, PT, R2, 0x80, PT ;  /* 0x000000800200780c */ /* 0x000fe40003f06070 */
[C---:B------:R-:W-:Y:S02]  /*0510*/  IADD3 R7, PT, PT, -R0.reuse, 0x13, RZ ;  /* 0x0000001300077810 */ /* 0x040fe40007ffe1ff */
[----:B------:R-:W-:Y:S02]  /*0520*/  IADD3 R15, PT, PT, -R0, 0xf, RZ ;  /* 0x0000000f000f7810 */ /* 0x000fe40007ffe1ff */
[----:B------:R-:W-:-:S04]  /*0530*/  SEL R7, R7, 0x12, P0 ;  /* 0x0000001207077807 */ /* 0x000fc80000000000 */
[----:B------:R-:W-:-:S13]  /*0540*/  ISETP.GE.AND P0, PT, R15, R7, PT ;  /* 0x000000070f00720c */ /* 0x000fda0003f06270 */
[----:B------:R-:W-:Y:S05]  /*0550*/  @P0 BRA `(.L_x_2) ;  /* 0x00000000008c0947 */ /* 0x000fea0003800000 */
[----:B------:R-:W0:Y:S01]  /*0560*/  LDC.64 R2, c[0x4][RZ] ;  /* 0x01000000ff027b82 */ /* 0x000e220000000a00 */
[C---:B------:R-:W-:Y:S01]  /*0570*/  SHF.L.U64.HI R13, R11.reuse, 0xb, R8 ;  /* 0x0000000b0b0d7819 */ /* 0x040fe20000010208 */
[----:B------:R-:W-:Y:S01]  /*0580*/  IMAD.SHL.U32 R11, R11, 0x800, RZ ;  /* 0x000008000b0b7824 */ /* 0x000fe200078e00ff */
[----:B------:R-:W-:Y:S01]  /*0590*/  IADD3 R14, PT, PT, RZ, -R0, -R7 ;  /* 0x80000000ff0e7210 */ /* 0x000fe20007ffe807 */
[----:B------:R-:W-:Y:S01]  /*05a0*/  IMAD.MOV.U32 R12, RZ, RZ, RZ ;  /* 0x000000ffff0c7224 */ /* 0x000fe200078e00ff */
[----:B------:R-:W-:Y:S02]  /*05b0*/  CS2R R18, SRZ ;  /* 0x0000000000127805 */ /* 0x000fe4000001ff00 */
[----:B------:R-:W-:Y:S01]  /*05c0*/  LOP3.LUT R13, R13, 0x80000000, RZ, 0xfc, !PT ;  /* 0x800000000d0d7812 */ /* 0x000fe200078efcff */
[----:B------:R-:W1:Y:S01]  /*05d0*/  LDCU.64 UR6, c[0x0][0x358] ;  /* 0x00006b00ff0677ac */ /* 0x000e620008000a00 */
[----:B------:R-:W-:-:S05]  /*05e0*/  NOP ;  /* 0x0000000000007918 */ /* 0x000fca0000000000 */
.L_x_3:
[----:B0-----:R-:W-:-:S06]  /*05f0*/  IMAD.WIDE R4, R15, 0x8, R2 ;  /* 0x000000080f047825 */ /* 0x001fcc00078e0202 */
[----:B-1----:R-:W2:Y:S01]  /*0600*/  LDG.E.64.CONSTANT R4, desc[UR6][R4.64] ;  /* 0x0000000604047981 */ /* 0x002ea2000c1e9b00 */
[----:B------:R-:W-:Y:S02]  /*0610*/  IMAD.MOV.U32 R8, RZ, RZ, R18 ;  /* 0x000000ffff087224 */ /* 0x000fe400078e0012 */
[----:B------:R-:W-:Y:S02]  /*0620*/  IMAD.MOV.U32 R9, RZ, RZ, R19 ;  /* 0x000000ffff097224 */ /* 0x000fe400078e0013 */
[----:B------:R-:W-:Y:S02]  /*0630*/  VIADD R14, R14, 0x1 ;  /* 0x000000010e0e7836 */ /* 0x000fe40000000000 */
[----:B------:R-:W-:Y:S02]  /*0640*/  VIADD R15, R15, 0x1 ;  /* 0x000000010f0f7836 */ /* 0x000fe40000000000 */
[----:B--2---:R-:W-:-:S04]  /*0650*/  IMAD.WIDE.U32 R8, P2, R4, R11, R8 ;  /* 0x0000000b04087225 */ /* 0x004fc80007840008 */
[----:B------:R-:W-:Y:S02]  /*0660*/  IMAD R19, R4, R13, RZ ;  /* 0x0000000d04137224 */ /* 0x000fe400078e02ff */
[CC--:B------:R-:W-:Y:S02]  /*0670*/  IMAD R16, R5.reuse, R11.reuse, RZ ;  /* 0x0000000b05107224 */ /* 0x0c0fe400078e02ff */
[----:B------:R-:W-:Y:S01]  /*0680*/  IMAD.HI.U32 R21, R5, R11, RZ ;  /* 0x0000000b05157227 */ /* 0x000fe200078e00ff */
[----:B------:R-:W-:-:S03]  /*0690*/  IADD3 R9, P0, PT, R19, R9, RZ ;  /* 0x0000000913097210 */ /* 0x000fc60007f1e0ff */
[----:B------:R-:W-:Y:S01]  /*06a0*/  IMAD R19, R12, 0x8, R1 ;  /* 0x000000080c137824 */ /* 0x000fe200078e0201 */
[----:B------:R-:W-:Y:S01]  /*06b0*/  IADD3 R9, P1, PT, R16, R9, RZ ;  /* 0x0000000910097210 */ /* 0x000fe20007f3e0ff */
[----:B------:R-:W-:-:S04]  /*06c0*/  IMAD.HI.U32 R16, R4, R13, RZ ;  /* 0x0000000d04107227 */ /* 0x000fc800078e00ff */
[----:B------:R-:W-:Y:S01]  /*06d0*/  IMAD.X R4, RZ, RZ, R16, P2 ;  /* 0x000000ffff047224 */ /* 0x000fe200010e0610 */
[----:B------:R0:W-:Y:S01]  /*06e0*/  STL.64 [R19], R8 ;  /* 0x0000000813007387 */ /* 0x0001e20000100a00 */
[----:B------:R-:W-:-:S03]  /*06f0*/  IMAD.HI.U32 R16, R5, R13, RZ ;  /* 0x0000000d05107227 */ /* 0x000fc600078e00ff */
[----:B------:R-:W-:Y:S01]  /*0700*/  IADD3.X R4, P0, PT, R21, R4, RZ, P0, !PT ;  /* 0x0000000415047210 */ /* 0x000fe2000071e4ff */
[----:B------:R-:W-:Y:S02]  /*0710*/  IMAD R5, R5, R13, RZ ;  /* 0x0000000d05057224 */ /* 0x000fe400078e02ff */
[----:B------:R-:W-:-:S03]  /*0720*/  VIADD R12, R12, 0x1 ;  /* 0x000000010c0c7836 */ /* 0x000fc60000000000 */
[----:B------:R-:W-:Y:S01]  /*0730*/  IADD3.X R18, P1, PT, R5, R4, RZ, P1, !PT ;  /* 0x0000000405127210 */ /* 0x000fe20000f3e4ff */
[----:B------:R-:W-:Y:S01]  /*0740*/  IMAD.X R4, RZ, RZ, R16, P0 ;  /* 0x000000ffff047224 */ /* 0x000fe200000e0610 */
[----:B------:R-:W-:-:S03]  /*0750*/  ISETP.NE.AND P0, PT, R14, -0xf, PT ;  /* 0xfffffff10e00780c */ /* 0x000fc60003f05270 */
[----:B0-----:R-:W-:-:S10]  /*0760*/  IMAD.X R19, RZ, RZ, R4, P1 ;  /* 0x000000ffff137224 */ /* 0x001fd400008e0604 */
[----:B------:R-:W-:Y:S05]  /*0770*/  @P0 BRA `(.L_x_3) ;  /* 0xfffffffc009c0947 */ /* 0x000fea000383ffff */
[----:B------:R-:W-:-:S07]  /*0780*/  IMAD.MOV.U32 R15, RZ, RZ, R7 ;  /* 0x000000ffff0f7224 */ /* 0x000fce00078e0007 */
.L_x_2:
[----:B------:R-:W-:Y:S01]  /*0790*/  LOP3.LUT P0, R21, R6, 0x3f, RZ, 0xc0, !PT ;  /* 0x0000003f06157812 */ /* 0x000fe2000780c0ff */
[----:B------:R-:W-:-:S04]  /*07a0*/  IMAD.IADD R0, R0, 0x1, R15 ;  /* 0x0000000100007824 */ /* 0x000fc800078e020f */
[----:B------:R-:W-:-:S05]  /*07b0*/  IMAD.U32 R23, R0, 0x8, R1 ;  /* 0x0000000800177824 */ /* 0x000fca00078e0001 */
[----:B------:R0:W-:Y:S04]  /*07c0*/  STL.64 [R23+-0x78], R18 ;  /* 0xffff881217007387 */ /* 0x0001e80000100a00 */
[----:B------:R-:W2:Y:S04]  /*07d0*/  @P0 LDL.64 R8, [R1+0x8] ;  /* 0x0000080001080983 */ /* 0x000ea80000100a00 */
[----:B------:R-:W3:Y:S04]  /*07e0*/  LDL.64 R2, [R1+0x10] ;  /* 0x0000100001027983 */ /* 0x000ee80000100a00 */
[----:B------:R-:W4:Y:S01]  /*07f0*/  LDL.64 R4, [R1+0x18] ;  /* 0x0000180001047983 */ /* 0x000f220000100a00 */
[----:B------:R-:W-:-:S02]  /*0800*/  @P0 LOP3.LUT R0, R6, 0x3f, RZ, 0xc, !PT ;  /* 0x0000003f06000812 */ /* 0x000fc400078e0cff */
[--C-:B--2---:R-:W-:Y:S02]  /*0810*/  @P0 SHF.R.U64 R7, R8, 0x1, R9.reuse ;  /* 0x0000000108070819 */ /* 0x104fe40000001209 */
[----:B------:R-:W-:Y:S02]  /*0820*/  @P0 SHF.R.U32.HI R9, RZ, 0x1, R9 ;  /* 0x00000001ff090819 */ /* 0x000fe40000011609 */
[C---:B---3--:R-:W-:Y:S02]  /*0830*/  @P0 SHF.L.U32 R11, R2.reuse, R21, RZ ;  /* 0x00000015020b0219 */ /* 0x048fe400000006ff */
[----:B------:R-:W-:Y:S02]  /*0840*/  @P0 SHF.R.U64 R6, R7, R0, R9 ;  /* 0x0000000007060219 */ /* 0x000fe40000001209 */
[--C-:B------:R-:W-:Y:S02]  /*0850*/  @P0 SHF.R.U32.HI R15, RZ, 0x1, R3.reuse ;  /* 0x00000001ff0f0819 */ /* 0x100fe40000011603 */
[----:B------:R-:W-:-:S02]  /*0860*/  @P0 SHF.R.U64 R13, R2, 0x1, R3 ;  /* 0x00000001020d0819 */ /* 0x000fc40000001203 */
[-C--:B------:R-:W-:Y:S02]  /*0870*/  @P0 SHF.L.U64.HI R8, R2, R21.reuse, R3 ;  /* 0x0000001502080219 */ /* 0x080fe40000010203 */
[----:B------:R-:W-:Y:S02]  /*0880*/  @P0 SHF.R.U32.HI R7, RZ, R0, R9 ;  /* 0x00000000ff070219 */ /* 0x000fe40000011609 */
[----:B------:R-:W-:Y:S02]  /*0890*/  @P0 LOP3.LUT R2, R11, R6, RZ, 0xfc, !PT ;  /* 0x000000060b020212 */ /* 0x000fe400078efcff */
[----:B----4-:R-:W-:Y:S02]  /*08a0*/  @P0 SHF.L.U32 R9, R4, R21, RZ ;  /* 0x0000001504090219 */ /* 0x010fe400000006ff */
[----:B------:R-:W-:Y:S02]  /*08b0*/  @P0 SHF.R.U64 R12, R13, R0, R15 ;  /* 0x000000000d0c0219 */ /* 0x000fe4000000120f */
[----:B------:R-:W-:Y:S01]  /*08c0*/  @P0 LOP3.LUT R3, R8, R7, RZ, 0xfc, !PT ;  /* 0x0000000708030212 */ /* 0x000fe200078efcff */
[----:B------:R-:W-:Y:S01]  /*08d0*/  IMAD.SHL.U32 R8, R2, 0x4, RZ ;  /* 0x0000000402087824 */ /* 0x000fe200078e00ff */
[----:B------:R-:W-:-:S02]  /*08e0*/  @P0 SHF.L.U64.HI R21, R4, R21, R5 ;  /* 0x0000001504150219 */ /* 0x000fc40000010205 */
[----:B------:R-:W-:Y:S02]  /*08f0*/  @P0 LOP3.LUT R4, R9, R12, RZ, 0xfc, !PT ;  /* 0x0000000c09040212 */ /* 0x000fe400078efcff */
[----:B------:R-:W-:Y:S02]  /*0900*/  @P0 SHF.R.U32.HI R0, RZ, R0, R15 ;  /* 0x00000000ff000219 */ /* 0x000fe4000001160f */
[----:B------:R-:W-:Y:S02]  /*0910*/  SHF.L.U64.HI R9, R2, 0x2, R3 ;  /* 0x0000000202097819 */ /* 0x000fe40000010203 */
[----:B------:R-:W-:Y:S02]  /*0920*/  @P0 LOP3.LUT R5, R21, R0, RZ, 0xfc, !PT ;  /* 0x0000000015050212 */ /* 0x000fe400078efcff */
[----:B------:R-:W-:Y:S02]  /*0930*/  SHF.L.W.U32.HI R3, R3, 0x2, R4 ;  /* 0x0000000203037819 */ /* 0x000fe40000010e04 */
[----:B------:R-:W-:-:S02]  /*0940*/  IADD3 RZ, P0, PT, RZ, -R8, RZ ;  /* 0x80000008ffff7210 */ /* 0x000fc40007f1e0ff */
[----:B------:R-:W-:Y:S02]  /*0950*/  LOP3.LUT R0, RZ, R9, RZ, 0x33, !PT ;  /* 0x00000009ff007212 */ /* 0x000fe400078e33ff */
[----:B------:R-:W-:Y:S02]  /*0960*/  SHF.L.W.U32.HI R4, R4, 0x2, R5 ;  /* 0x0000000204047819 */ /* 0x000fe40000010e05 */
[----:B------:R-:W-:Y:S02]  /*0970*/  LOP3.LUT R6, RZ, R3, RZ, 0x33, !PT ;  /* 0x00000003ff067212 */ /* 0x000fe400078e33ff */
[----:B------:R-:W-:Y:S02]  /*0980*/  IADD3.X R2, P0, PT, RZ, R0, RZ, P0, !PT ;  /* 0x00000000ff027210 */ /* 0x000fe4000071e4ff */
[----:B------:R-:W-:Y:S02]  /*0990*/  LOP3.LUT R0, RZ, R4, RZ, 0x33, !PT ;  /* 0x00000004ff007212 */ /* 0x000fe400078e33ff */
[----:B------:R-:W-:-:S02]  /*09a0*/  IADD3.X R6, P1, PT, RZ, R6, RZ, P0, !PT ;  /* 0x00000006ff067210 */ /* 0x000fc4000073e4ff */
[----:B------:R-:W-:-:S03]  /*09b0*/  ISETP.GT.U32.AND P2, PT, R3, -0x1, PT ;  /* 0xffffffff0300780c */ /* 0x000fc60003f44070 */
[----:B------:R-:W-:Y:S01]  /*09c0*/  IMAD.X R7, RZ, RZ, R0, P1 ;  /* 0x000000ffff077224 */ /* 0x000fe200008e0600 */
[----:B------:R-:W-:-:S04]  /*09d0*/  ISETP.GT.AND.EX P0, PT, R4, -0x1, PT, P2 ;  /* 0xffffffff0400780c */ /* 0x000fc80003f04320 */
[----:B------:R-:W-:Y:S02]  /*09e0*/  SEL R12, R4, R7, P0 ;  /* 0x00000007040c7207 */ /* 0x000fe40000000000 */
[----:B------:R-:W-:Y:S02]  /*09f0*/  SEL R7, R3, R6, P0 ;  /* 0x0000000603077207 */ /* 0x000fe40000000000 */
[----:B------:R-:W-:Y:S02]  /*0a00*/  ISETP.NE.U32.AND P1, PT, R12, RZ, PT ;  /* 0x000000ff0c00720c */ /* 0x000fe40003f25070 */
[----:B------:R-:W-:Y:S02]  /*0a10*/  SEL R9, R9, R2, P0 ;  /* 0x0000000209097207 */ /* 0x000fe40000000000 */
[----:B------:R-:W-:Y:S01]  /*0a20*/  SEL R3, R7, R12, !P1 ;  /* 0x0000000c07037207 */ /* 0x000fe20004800000 */
[----:B------:R-:W-:-:S05]  /*0a30*/  @!P0 IMAD.MOV R8, RZ, RZ, -R8 ;  /* 0x000000ffff088224 */ /* 0x000fca00078e0a08 */
[----:B------:R-:W1:Y:S02]  /*0a40*/  FLO.U32 R3, R3 ;  /* 0x0000000300037300 */ /* 0x000e6400000e0000 */
[C---:B-1----:R-:W-:Y:S02]  /*0a50*/  IADD3 R6, PT, PT, -R3.reuse, 0x1f, RZ ;  /* 0x0000001f03067810 */ /* 0x042fe40007ffe1ff */
[----:B------:R-:W-:-:S03]  /*0a60*/  IADD3 R0, PT, PT, -R3, 0x3f, RZ ;  /* 0x0000003f03007810 */ /* 0x000fc60007ffe1ff */
[----:B------:R-:W-:-:S05]  /*0a70*/  @P1 IMAD.MOV R0, RZ, RZ, R6 ;  /* 0x000000ffff001224 */ /* 0x000fca00078e0206 */
[----:B------:R-:W-:-:S13]  /*0a80*/  ISETP.NE.AND P1, PT, R0, RZ, PT ;  /* 0x000000ff0000720c */ /* 0x000fda0003f25270 */
[----:B0-----:R-:W-:Y:S05]  /*0a90*/  @!P1 BRA `(.L_x_4) ;  /* 0x0000000000289947 */ /* 0x001fea0003800000 */
[----:B------:R-:W-:Y:S02]  /*0aa0*/  LOP3.LUT R2, R0, 0x3f, RZ, 0xc0, !PT ;  /* 0x0000003f00027812 */ /* 0x000fe400078ec0ff */
[--C-:B------:R-:W-:Y:S02]  /*0ab0*/  SHF.R.U64 R6, R8, 0x1, R9.reuse ;  /* 0x0000000108067819 */ /* 0x100fe40000001209 */
[----:B------:R-:W-:Y:S02]  /*0ac0*/  SHF.R.U32.HI R8, RZ, 0x1, R9 ;  /* 0x00000001ff087819 */ /* 0x000fe40000011609 */
[----:B------:R-:W-:Y:S02]  /*0ad0*/  LOP3.LUT R3, R0, 0x3f, RZ, 0xc, !PT ;  /* 0x0000003f00037812 */ /* 0x000fe400078e0cff */
[CC--:B------:R-:W-:Y:S02]  /*0ae0*/  SHF.L.U64.HI R12, R7.reuse, R2.reuse, R12 ;  /* 0x00000002070c7219 */ /* 0x0c0fe4000001020c */
[----:B------:R-:W-:-:S02]  /*0af0*/  SHF.L.U32 R7, R7, R2, RZ ;  /* 0x0000000207077219 */ /* 0x000fc400000006ff */
[-CC-:B------:R-:W-:Y:S02]  /*0b00*/  SHF.R.U64 R2, R6, R3.reuse, R8.reuse ;  /* 0x0000000306027219 */ /* 0x180fe40000001208 */
[----:B------:R-:W-:Y:S02]  /*0b10*/  SHF.R.U32.HI R3, RZ, R3, R8 ;  /* 0x00000003ff037219 */ /* 0x000fe40000011608 */
[----:B------:R-:W-:Y:S02]  /*0b20*/  LOP3.LUT R7, R7, R2, RZ, 0xfc, !PT ;  /* 0x0000000207077212 */ /* 0x000fe400078efcff */
[----:B------:R-:W-:-:S07]  /*0b30*/  LOP3.LUT R12, R12, R3, RZ, 0xfc, !PT ;  /* 0x000000030c0c7212 */ /* 0x000fce00078efcff */
.L_x_4:
[----:B------:R-:W-:Y:S01]  /*0b40*/  IMAD.WIDE.U32 R8, R7, 0x2168c235, RZ ;  /* 0x2168c23507087825 */ /* 0x000fe200078e00ff */
[----:B------:R-:W-:-:S03]  /*0b50*/  SHF.R.U32.HI R5, RZ, 0x1e, R5 ;  /* 0x0000001eff057819 */ /* 0x000fc60000011605 */
[----:B------:R-:W-:Y:S01]  /*0b60*/  IMAD.MOV.U32 R2, RZ, RZ, R9 ;  /* 0x000000ffff027224 */ /* 0x000fe200078e0009 */
[----:B------:R-:W-:Y:S01]  /*0b70*/  IADD3 RZ, P1, PT, R8, R8, RZ ;  /* 0x0000000808ff7210 */ /* 0x000fe20007f3e0ff */
[----:B------:R-:W-:Y:S01]  /*0b80*/  IMAD.MOV.U32 R3, RZ, RZ, RZ ;  /* 0x000000ffff037224 */ /* 0x000fe200078e00ff */
[----:B------:R-:W-:Y:S01]  /*0b90*/  LEA.HI R4, R4, R5, RZ, 0x1 ;  /* 0x0000000504047211 */ /* 0x000fe200078f08ff */
[----:B------:R-:W-:-:S04]  /*0ba0*/  IMAD.HI.U32 R6, R12, -0x36f0255e, RZ ;  /* 0xc90fdaa20c067827 */ /* 0x000fc800078e00ff */
[----:B------:R-:W-:-:S04]  /*0bb0*/  IMAD.WIDE.U32 R2, R7, -0x36f0255e, R2 ;  /* 0xc90fdaa207027825 */ /* 0x000fc800078e0002 */
[C---:B------:R-:W-:Y:S02]  /*0bc0*/  IMAD R7, R12.reuse, -0x36f0255e, RZ ;  /* 0xc90fdaa20c077824 */ /* 0x040fe400078e02ff */
[----:B------:R-:W-:-:S04]  /*0bd0*/  IMAD.WIDE.U32 R2, P2, R12, 0x2168c235, R2 ;  /* 0x2168c2350c027825 */ /* 0x000fc80007840002 */
[----:B------:R-:W-:Y:S01]  /*0be0*/  IMAD.X R6, RZ, RZ, R6, P2 ;  /* 0x000000ffff067224 */ /* 0x000fe200010e0606 */
[----:B------:R-:W-:Y:S02]  /*0bf0*/  IADD3 R3, P2, PT, R7, R3, RZ ;  /* 0x0000000307037210 */ /* 0x000fe40007f5e0ff */
[----:B------:R-:W-:Y:S02]  /*0c00*/  IADD3.X RZ, P1, PT, R2, R2, RZ, P1, !PT ;  /* 0x0000000202ff7210 */ /* 0x000fe40000f3e4ff */
[C---:B------:R-:W-:Y:S01]  /*0c10*/  ISETP.GT.U32.AND P3, PT, R3.reuse, RZ, PT ;  /* 0x000000ff0300720c */ /* 0x040fe20003f64070 */
[----:B------:R-:W-:Y:S01]  /*0c20*/  IMAD.X R6, RZ, RZ, R6, P2 ;  /* 0x000000ffff067224 */ /* 0x000fe200010e0606 */
[----:B------:R-:W-:-:S04]  /*0c30*/  IADD3.X R2, P2, PT, R3, R3, RZ, P1, !PT ;  /* 0x0000000303027210 */ /* 0x000fc80000f5e4ff */
[C---:B------:R-:W-:Y:S01]  /*0c40*/  ISETP.GT.AND.EX P1, PT, R6.reuse, RZ, PT, P3 ;  /* 0x000000ff0600720c */ /* 0x040fe20003f24330 */
[----:B------:R-:W-:-:S03]  /*0c50*/  IMAD.X R7, R6, 0x1, R6, P2 ;  /* 0x0000000106077824 */ /* 0x000fc600010e0606 */
[----:B------:R-:W-:Y:S02]  /*0c60*/  SEL R2, R2, R3, P1 ;  /* 0x0000000302027207 */ /* 0x000fe40000800000 */
[----:B------:R-:W-:Y:S02]  /*0c70*/  SEL R3, R7, R6, P1 ;  /* 0x0000000607037207 */ /* 0x000fe40000800000 */
[----:B------:R-:W-:Y:S02]  /*0c80*/  IADD3 R2, P2, PT, R2, 0x1, RZ ;  /* 0x0000000102027810 */ /* 0x000fe40007f5e0ff */
[----:B------:R-:W-:Y:S02]  /*0c90*/  SEL R7, RZ, 0xffffffff, !P1 ;  /* 0xffffffffff077807 */ /* 0x000fe40004800000 */
[----:B------:R-:W-:Y:S01]  /*0ca0*/  LOP3.LUT P1, R17, R17, 0x80000000, RZ, 0xc0, !PT ;  /* 0x8000000011117812 */ /* 0x000fe2000782c0ff */
[----:B------:R-:W-:Y:S02]  /*0cb0*/  IMAD.X R3, RZ, RZ, R3, P2 ;  /* 0x000000ffff037224 */ /* 0x000fe400010e0603 */
[----:B------:R-:W-:Y:S01]  /*0cc0*/  IMAD.IADD R0, R7, 0x1, -R0 ;  /* 0x0000000107007824 */ /* 0x000fe200078e0a00 */
[----:B------:R-:W-:-:S02]  /*0cd0*/  @!P0 LOP3.LUT R17, R17, 0x80000000, RZ, 0x3c, !PT ;  /* 0x8000000011118812 */ /* 0x000fc400078e3cff */
[----:B------:R-:W-:Y:S01]  /*0ce0*/  SHF.R.U64 R2, R2, 0xa, R3 ;  /* 0x0000000a02027819 */ /* 0x000fe20000001203 */
[----:B------:R-:W-:-:S03]  /*0cf0*/  IMAD.SHL.U32 R0, R0, 0x100000, RZ ;  /* 0x0010000000007824 */ /* 0x000fc600078e00ff */
[----:B------:R-:W-:-:S03]  /*0d00*/  IADD3 R2, P2, PT, R2, 0x1, RZ ;  /* 0x0000000102027810 */ /* 0x000fc60007f5e0ff */
[----:B------:R-:W-:Y:S01]  /*0d10*/  @P1 IMAD.MOV R4, RZ, RZ, -R4 ;  /* 0x000000ffff041224 */ /* 0x000fe200078e0a04 */
[----:B------:R-:W-:-:S04]  /*0d20*/  LEA.HI.X R3, R3, RZ, RZ, 0x16, P2 ;  /* 0x000000ff03037211 */ /* 0x000fc800010fb4ff */
[--C-:B------:R-:W-:Y:S02]  /*0d30*/  SHF.R.U64 R2, R2, 0x1, R3.reuse ;  /* 0x0000000102027819 */ /* 0x100fe40000001203 */
[----:B------:R-:W-:Y:S02]  /*0d40*/  SHF.R.U32.HI R3, RZ, 0x1, R3 ;  /* 0x00000001ff037819 */ /* 0x000fe40000011603 */
[----:B------:R-:W-:-:S04]  /*0d50*/  IADD3 R11, P2, P3, RZ, RZ, R2 ;  /* 0x000000ffff0b7210 */ /* 0x000fc80007b5e002 */
[----:B------:R-:W-:-:S04]  /*0d60*/  IADD3.X R0, PT, PT, R0, 0x3fe00000, R3, P2, P3 ;  /* 0x3fe0000000007810 */ /* 0x000fc800017e6403 */
[----:B------:R-:W-:-:S07]  /*0d70*/  LOP3.LUT R8, R0, R17, RZ, 0xfc, !PT ;  /* 0x0000001100087212 */ /* 0x000fce00078efcff */
.L_x_1:
[----:B------:R-:W-:Y:S02]  /*0d80*/  IMAD.MOV.U32 R2, RZ, RZ, R11 ;  /* 0x000000ffff027224 */ /* 0x000fe400078e000b */
[----:B------:R-:W-:Y:S02]  /*0d90*/  IMAD.MOV.U32 R11, RZ, RZ, 0x0 ;  /* 0x00000000ff0b7424 */ /* 0x000fe400078e00ff */
[----:B------:R-:W-:Y:S02]  /*0da0*/  IMAD.MOV.U32 R0, RZ, RZ, R4 ;  /* 0x000000ffff007224 */ /* 0x000fe400078e0004 */
[----:B------:R-:W-:Y:S01]  /*0db0*/  IMAD.MOV.U32 R3, RZ, RZ, R8 ;  /* 0x000000ffff037224 */ /* 0x000fe200078e0008 */
[----:B------:R-:W-:Y:S06]  /*0dc0*/  RET.REL.NODEC R10 `(_Z10update_srciiiPf) ;  /* 0xfffffff00a8c7950 */ /* 0x000fec0003c3ffff */
.L_x_5:
[----:B------:R-:W-:-:S00]  /*0dd0*/  BRA `(.L_x_5) ;  /* 0xfffffffc00fc7947 */ /* 0x000fc0000383ffff */
[----:B------:R-:W-:-:S00]  /*0de0*/  NOP ;  /* 0x0000000000007918 */ /* 0x000fc00000000000 */
        /* <DEDUP_REMOVED lines=9> */
.L_x_7:


//--------------------- .text._Z6updateiiPfS_     --------------------------
	.section	.text._Z6updateiiPfS_,"ax",@progbits
	.align	128
        .global         _Z6updateiiPfS_
        .type           _Z6updateiiPfS_,@function
        .size           _Z6updateiiPfS_,(.L_x_9 - _Z6updateiiPfS_)
        .other          _Z6updateiiPfS_,@"STO_CUDA_ENTRY STV_DEFAULT"
_Z6updateiiPfS_:
.text._Z6updateiiPfS_:
[----:B------:R-:W-:Y:S08]  /*0000*/  LDC R1, c[0x0][0x37c] ;  /* 0x0000df00ff017b82 */ /* 0x000ff00000000800 */
[----:B------:R-:W0:Y:S01]  /*0010*/  LDC R3, c[0x0][0x384] ;  /* 0x0000e100ff037b82 */ /* 0x000e220000000800 */
[----:B------:R-:W1:Y:S07]  /*0020*/  S2R R7, SR_TID.X ;  /* 0x0000000000077919 */ /* 0x000e6e0000002100 */
[----:B------:R-:W1:Y:S08]  /*0030*/  S2UR UR4, SR_CTAID.X ;  /* 0x00000000000479c3 */ /* 0x000e700000002500 */
[----:B------:R-:W1:Y:S01]  /*0040*/  LDC R2, c[0x0][0x360] ;  /* 0x0000d800ff027b82 */ /* 0x000e620000000800 */
[----:B0-----:R-:W-:-:S04]  /*0050*/  IABS R9, R3 ;  /* 0x0000000300097213 */ /* 0x001fc80000000000 */
[----:B------:R-:W0:Y:S01]  /*0060*/  I2F.RP R0, R9 ;  /* 0x0000000900007306 */ /* 0x000e220000209400 */
[----:B-1----:R-:W-:Y:S01]  /*0070*/  IMAD R2, R2, UR4, R7 ;  /* 0x0000000402027c24 */ /* 0x002fe2000f8e0207 */
[----:B------:R-:W1:Y:S06]  /*0080*/  LDCU UR4, c[0x0][0x380] ;  /* 0x00007000ff0477ac */ /* 0x000e6c0008000800 */
[----:B0-----:R-:W0:Y:S01]  /*0090*/  MUFU.RCP R0, R0 ;  /* 0x0000000000007308 */ /* 0x001e220000001000 */
[----:B-1----:R-:W-:Y:S01]  /*00a0*/  UIADD3 UR4, UPT, UPT, UR4, -0x1, URZ ;  /* 0xffffffff04047890 */ /* 0x002fe2000fffe0ff */
[----:B0-----:R-:W-:-:S02]  /*00b0*/  IADD3 R4, PT, PT, R0, 0xffffffe, RZ ;  /* 0x0ffffffe00047810 */ /* 0x001fc40007ffe0ff */
[----:B------:R-:W-:-:S04]  /*00c0*/  IABS R0, R2 ;  /* 0x0000000200007213 */ /* 0x000fc80000000000 */
[----:B------:R0:W1:Y:S02]  /*00d0*/  F2I.FTZ.U32.TRUNC.NTZ R5, R4 ;  /* 0x0000000400057305 */ /* 0x000064000021f000 */
[----:B0-----:R-:W-:Y:S01]  /*00e0*/  IMAD.MOV.U32 R4, RZ, RZ, RZ ;  /* 0x000000ffff047224 */ /* 0x001fe200078e00ff */
[----:B-1----:R-:W-:-:S05]  /*00f0*/  IADD3 R6, PT, PT, RZ, -R5, RZ ;  /* 0x80000005ff067210 */ /* 0x002fca0007ffe0ff */
[----:B------:R-:W-:-:S04]  /*0100*/  IMAD R7, R6, R9, RZ ;  /* 0x0000000906077224 */ /* 0x000fc800078e02ff */
[----:B------:R-:W-:-:S04]  /*0110*/  IMAD.HI.U32 R5, R5, R7, R4 ;  /* 0x0000000705057227 */ /* 0x000fc800078e0004 */
[----:B------:R-:W-:Y:S02]  /*0120*/  VIADD R7, R3, 0xffffffff ;  /* 0xffffffff03077836 */ /* 0x000fe40000000000 */
[----:B------:R-:W-:-:S05]  /*0130*/  IMAD.HI.U32 R5, R5, R0, RZ ;  /* 0x0000000005057227 */ /* 0x000fca00078e00ff */
[----:B------:R-:W-:-:S05]  /*0140*/  IADD3 R6, PT, PT, -R5, RZ, RZ ;  /* 0x000000ff05067210 */ /* 0x000fca0007ffe1ff */
[----:B------:R-:W-:-:S05]  /*0150*/  IMAD R0, R9, R6, R0 ;  /* 0x0000000609007224 */ /* 0x000fca00078e0200 */
[----:B------:R-:W-:-:S13]  /*0160*/  ISETP.GT.U32.AND P2, PT, R9, R0, PT ;  /* 0x000000000900720c */ /* 0x000fda0003f44070 */
[----:B------:R-:W-:Y:S01]  /*0170*/  @!P2 IMAD.IADD R0, R0, 0x1, -R9 ;  /* 0x000000010000a824 */ /* 0x000fe200078e0a09 */
[----:B------:R-:W-:Y:S02]  /*0180*/  @!P2 IADD3 R5, PT, PT, R5, 0x1, RZ ;  /* 0x000000010505a810 */ /* 0x000fe40007ffe0ff */
[----:B------:R-:W-:Y:S02]  /*0190*/  ISETP.NE.AND P2, PT, R3, RZ, PT ;  /* 0x000000ff0300720c */ /* 0x000fe40003f45270 */
[----:B------:R-:W-:Y:S02]  /*01a0*/  ISETP.GE.U32.AND P0, PT, R0, R9, PT ;  /* 0x000000090000720c */ /* 0x000fe40003f06070 */
[----:B------:R-:W-:-:S04]  /*01b0*/  LOP3.LUT R0, R2, R3, RZ, 0x3c, !PT ;  /* 0x0000000302007212 */ /* 0x000fc800078e3cff */
[----:B------:R-:W-:-:S07]  /*01c0*/  ISETP.GE.AND P1, PT, R0, RZ, PT ;  /* 0x000000ff0000720c */ /* 0x000fce0003f26270 */
[----:B------:R-:W-:-:S06]  /*01d0*/  @P0 VIADD R5, R5, 0x1 ;  /* 0x0000000105050836 */ /* 0x000fcc0000000000 */
[----:B------:R-:W-:Y:S02]  /*01e0*/  @!P1 IADD3 R5, PT, PT, -R5, RZ, RZ ;  /* 0x000000ff05059210 */ /* 0x000fe40007ffe1ff */
[----:B------:R-:W-:-:S04]  /*01f0*/  @!P2 LOP3.LUT R5, RZ, R3, RZ, 0x33, !PT ;  /* 0x00000003ff05a212 */ /* 0x000fc800078e33ff */
[----:B------:R-:W-:-:S05]  /*0200*/  IADD3 R0, PT, PT, -R5, RZ, RZ ;  /* 0x000000ff05007210 */ /* 0x000fca0007ffe1ff */
[----:B------:R-:W-:-:S05]  /*0210*/  IMAD R0, R3, R0, R2 ;  /* 0x0000000003007224 */ /* 0x000fca00078e0202 */
[----:B------:R-:W-:Y:S02]  /*0220*/  ISETP.GE.AND P0, PT, R0, R7, PT ;  /* 0x000000070000720c */ /* 0x000fe40003f06270 */
[C---:B------:R-:W-:Y:S02]  /*0230*/  VIMNMX R0, PT, PT, R5.reuse, R0, PT ;  /* 0x0000000005007248 */ /* 0x040fe40003fe0100 */
[----:B------:R-:W-:-:S04]  /*0240*/  ISETP.GE.OR P0, PT, R5, UR4, P0 ;  /* 0x0000000405007c0c */ /* 0x000fc80008706670 */
[----:B------:R-:W-:-:S13]  /*0250*/  ISETP.LT.OR P0, PT, R0, 0x1, P0 ;  /* 0x000000010000780c */ /* 0x000fda0000701670 */
[----:B------:R-:W-:Y:S05]  /*0260*/  @P0 EXIT ;  /* 0x000000000000094d */ /* 0x000fea0003800000 */
[----:B------:R-:W0:Y:S01]  /*0270*/  LDC.64 R6, c[0x0][0x390] ;  /* 0x0000e400ff067b82 */ /* 0x000e220000000a00 */
[----:B------:R-:W1:Y:S01]  /*0280*/  LDCU.64 UR4, c[0x0][0x358] ;  /* 0x00006b00ff0477ac */ /* 0x000e620008000a00 */
[CC--:B------:R-:W-:Y:S02]  /*0290*/  IADD3 R5, PT, PT, R2.reuse, -R3.reuse, RZ ;  /* 0x8000000302057210 */ /* 0x0c0fe40007ffe0ff */
[----:B------:R-:W-:-:S04]  /*02a0*/  IADD3 R9, PT, PT, R2, R3, RZ ;  /* 0x0000000302097210 */ /* 0x000fc80007ffe0ff */
[----:B------:R-:W2:Y:S01]  /*02b0*/  LDC.64 R10, c[0x0][0x388] ;  /* 0x0000e200ff0a7b82 */ /* 0x000ea20000000a00 */
[----:B0-----:R-:W-:-:S04]  /*02c0*/  IMAD.WIDE R4, R5, 0x4, R6 ;  /* 0x0000000405047825 */ /* 0x001fc800078e0206 */
[----:B------:R-:W-:-:S04]  /*02d0*/  IMAD.WIDE R6, R9, 0x4, R6 ;  /* 0x0000000409067825 */ /* 0x000fc800078e0206 */
[----:B------:R-:W-:Y:S02]  /*02e0*/  IMAD.WIDE R8, R3, 0x4, R4 ;  /* 0x0000000403087825 */ /* 0x000fe400078e0204 */
[----:B-1----:R-:W3:Y:S04]  /*02f0*/  LDG.E R7, desc[UR4][R6.64] ;  /* 0x0000000406077981 */ /* 0x002ee8000c1e1900 */
[----:B------:R-:W3:Y:S04]  /*0300*/  LDG.E R4, desc[UR4][R4.64] ;  /* 0x0000000404047981 */ /* 0x000ee8000c1e1900 */
[----:B------:R-:W4:Y:S04]  /*0310*/  LDG.E R13, desc[UR4][R8.64+-0x4] ;  /* 0xfffffc04080d7981 */ /* 0x000f28000c1e1900 */
[----:B------:R-:W5:Y:S04]  /*0320*/  LDG.E R15, desc[UR4][R8.64+0x4] ;  /* 0x00000404080f7981 */ /* 0x000f68000c1e1900 */
[----:B------:R-:W5:Y:S01]  /*0330*/  LDG.E R17, desc[UR4][R8.64] ;  /* 0x0000000408117981 */ /* 0x000f62000c1e1900 */
[----:B--2---:R-:W-:-:S05]  /*0340*/  IMAD.WIDE R2, R2, 0x4, R10 ;  /* 0x0000000402027825 */ /* 0x004fca00078e020a */
[----:B------:R-:W2:Y:S01]  /*0350*/  LDG.E R10, desc[UR4][R2.64] ;  /* 0x00000004020a7981 */ /* 0x000ea2000c1e1900 */
[----:B---3--:R-:W-:-:S04]  /*0360*/  FADD R0, R4, R7 ;  /* 0x0000000704007221 */ /* 0x008fc80000000000 */
[----:B----4-:R-:W-:-:S04]  /*0370*/  FADD R0, R0, R13 ;  /* 0x0000000d00007221 */ /* 0x010fc80000000000 */
[----:B-----5:R-:W-:Y:S01]  /*0380*/  FADD R0, R0, R15 ;  /* 0x0000000f00007221 */ /* 0x020fe20000000000 */
[----:B------:R-:W-:-:S03]  /*0390*/  FADD R12, R17, R17 ;  /* 0x00000011110c7221 */ /* 0x000fc60000000000 */
[----:B------:R-:W-:Y:S01]  /*03a0*/  FFMA R0, R17, -4, R0 ;  /* 0xc080000011007823 */ /* 0x000fe20000000000 */
[----:B------:R-:W-:Y:S08]  /*03b0*/  F2F.F64.F32 R6, R12 ;  /* 0x0000000c00067310 */ /* 0x000ff00000201800 */
[----:B------:R-:W0:Y:S08]  /*03c0*/  F2F.F64.F32 R4, R0 ;  /* 0x0000000000047310 */ /* 0x000e300000201800 */
[----:B--2---:R-:W1:Y:S01]  /*03d0*/  F2F.F64.F32 R10, R10 ;  /* 0x0000000a000a7310 */ /* 0x004e620000201800 */
[----:B0-----:R-:W-:-:S08]  /*03e0*/  DFMA R4, R4, 0.25, R6 ;  /* 0x3fd000000404782b */ /* 0x001fd00000000006 */
[----:B-1----:R-:W-:-:S10]  /*03f0*/  DADD R4, R4, -R10 ;  /* 0x0000000004047229 */ /* 0x002fd4000000080a */
[----:B------:R-:W0:Y:S02]  /*0400*/  F2F.F32.F64 R5, R4 ;  /* 0x0000000400057310 */ /* 0x000e240000301000 */
[----:B0-----:R-:W-:Y:S01]  /*0410*/  STG.E desc[UR4][R2.64], R5 ;  /* 0x0000000502007986 */ /* 0x001fe2000c101904 */
[----:B------:R-:W-:Y:S05]  /*0420*/  EXIT ;  /* 0x000000000000794d */ /* 0x000fea0003800000 */
.L_x_6:
        /* <DEDUP_REMOVED lines=13> */
.L_x_9:


//--------------------- .nv.global.init           --------------------------
	.section	.nv.global.init,"aw",@progbits
	.align	16
.nv.global.init:
	.type		__cudart_sin_cos_coeffs,@object
	.size		__cudart_sin_cos_coeffs,(__cudart_i2opi_d - __cudart_sin_cos_coeffs)
__cudart_sin_cos_coeffs:
        /*0000*/ 	.byte	0x46, 0xd2, 0xb0, 0x2c, 0xf1, 0xe5, 0x5a, 0xbe, 0x92, 0xe3, 0xac, 0x69, 0xe3, 0x1d, 0xc7, 0x3e
        /*0010*/ 	.byte	0xa1, 0x62, 0xdb, 0x19, 0xa0, 0x01, 0x2a, 0xbf, 0x18, 0x08, 0x11, 0x11, 0x11, 0x11, 0x81, 0x3f
        /*0020*/ 	.byte	0x54, 0x55, 0x55, 0x55, 0x55, 0x55, 0xc5, 0xbf, 0x00, 0x00, 0x00, 0x00, 0x00, 0x00, 0x00, 0x00
        /*0030*/ 	.byte	0x00, 0x00, 0x00, 0x00, 0x00, 0x00, 0x00, 0x00, 0x64, 0x81, 0xfd, 0x20, 0x83, 0xff, 0xa8, 0xbd
        /*0040*/ 	.byte	0x28, 0x85, 0xef, 0xc1, 0xa7, 0xee, 0x21, 0x3e, 0xd9, 0xe6, 0x06, 0x8e, 0x4f, 0x7e, 0x92, 0xbe
        /*0050*/ 	.byte	0xe9, 0xbc, 0xdd, 0x19, 0xa0, 0x01, 0xfa, 0x3e, 0x47, 0x5d, 0xc1, 0x16, 0x6c, 0xc1, 0x56, 0xbf
        /*0060*/ 	.byte	0x51, 0x55, 0x55, 0x55, 0x55, 0x55, 0xa5, 0x3f, 0x00, 0x00, 0x00, 0x00, 0x00, 0x00, 0xe0, 0xbf
        /*0070*/ 	.byte	0x00, 0x00, 0x00, 0x00, 0x00, 0x00, 0xf0, 0x3f, 0x00, 0x00, 0x00, 0x00, 0x00, 0x00, 0x00, 0x00
	.type		__cudart_i2opi_d,@object
	.size		__cudart_i2opi_d,(.L_0 - __cudart_i2opi_d)
__cudart_i2opi_d:
        /* <DEDUP_REMOVED lines=9> */
.L_0:


//--------------------- .nv.shared.reserved.0     --------------------------
	.section	.nv.shared.reserved.0,"aw",@nobits
	.weak		__nv_reservedSMEM_offset_0_alias
	.size		__nv_reservedSMEM_offset_0_alias, 0, 64
	.other		__nv_reservedSMEM_offset_0_alias,@"STO_CUDA_RESERVED_SHARED STV_DEFAULT"
__nv_reservedSMEM_offset_0_alias:
	.zero		0
	.zero		64


//--------------------- .nv.constant0._Z10update_srciiiPf --------------------------
	.section	.nv.constant0._Z10update_srciiiPf,"a",@progbits
	.sectionflags	@""
	.align	4
.nv.constant0._Z10update_srciiiPf:
	.zero		920


//--------------------- .nv.constant0._Z6updateiiPfS_ --------------------------
	.section	.nv.constant0._Z6updateiiPfS_,"a",@progbits
	.sectionflags	@""
	.align	4
.nv.constant0._Z6updateiiPfS_:
	.zero		920


//--------------------- SYMBOLS --------------------------

	.type		.nv.reservedSmem.offset0,@object
	.size		.nv.reservedSmem.offset0,0x4
